//
// Generated by NVIDIA NVVM Compiler
//
// Compiler Build ID: CL-36424714
// Cuda compilation tools, release 13.0, V13.0.88
// Based on NVVM 20.0.0
//

.version 9.0
.target sm_100
.address_size 64

	// .globl	_Z13VectorAddCudaPii

.visible .entry _Z13VectorAddCudaPii(
	.param .u64 .ptr .align 1 _Z13VectorAddCudaPii_param_0,
	.param .u32 _Z13VectorAddCudaPii_param_1
)
{
	.reg .b32 	%r<7>;
	.reg .b64 	%rd<5>;

	ld.param.u64 	%rd1, [_Z13VectorAddCudaPii_param_0];
	cvta.to.global.u64 	%rd2, %rd1;
	mov.u32 	%r1, %ctaid.x;
	mov.u32 	%r2, %tid.x;
	mov.u32 	%r3, %ntid.x;
	mad.lo.s32 	%r4, %r1, %r3, %r2;
	mul.wide.s32 	%rd3, %r4, 4;
	add.s64 	%rd4, %rd2, %rd3;
	ld.global.u32 	%r5, [%rd4];
	add.s32 	%r6, %r5, 100;
	st.global.u32 	[%rd4], %r6;
	ret;

}


// ===== COMPILED SASS (sm_100) =====

	.target	sm_100

	.elftype	@"ET_EXEC"


//--------------------- .note.nv.tkinfo           --------------------------
	.section	.note.nv.tkinfo,"",@"SHT_NOTE"
	.sectionflags	@"SHF_NOTE_NV_TKINFO"
	.tkinfo
        /*0018*/ 	.word	0x00000002
        /*0030*/ 	.string	""
        /*0030*/ 	.string	"ptxas"
        /*0030*/ 	.string	"Cuda compilation tools, release 13.0, V13.0.88"
        /*0030*/ 	.string	"Build cuda_13.0.r13.0/compiler.36424714_0"
        /*0030*/ 	.string	"-arch sm_100 -m 64 "



//--------------------- .note.nv.cuinfo           --------------------------
	.section	.note.nv.cuinfo,"",@"SHT_NOTE"
	.sectionflags	@"SHF_NOTE_NV_CUINFO"
        /*0018*/ 	.short	0x0002
        /*001a*/ 	.short	0x0064
        /*001c*/ 	.short	0x0082
	.zero		2


//--------------------- .nv.info                  --------------------------
	.section	.nv.info,"",@"SHT_CUDA_INFO"
	.align	4


	//----- nvinfo : EIATTR_REGCOUNT
	.align		4
        /*0000*/ 	.byte	0x04, 0x2f
        /*0002*/ 	.short	(.L_1 - .L_0)
	.align		4
.L_0:
        /*0004*/ 	.word	index@(_Z13VectorAddCudaPii)
        /*0008*/ 	.word	0x00000008


	//----- nvinfo : EIATTR_FRAME_SIZE
	.align		4
.L_1:
        /*000c*/ 	.byte	0x04, 0x11
        /*000e*/ 	.short	(.L_3 - .L_2)
	.align		4
.L_2:
        /*0010*/ 	.word	index@(_Z13VectorAddCudaPii)
        /*0014*/ 	.word	0x00000000


	//----- nvinfo : EIATTR_MIN_STACK_SIZE
	.align		4
.L_3:
        /*0018*/ 	.byte	0x04, 0x12
        /*001a*/ 	.short	(.L_5 - .L_4)
	.align		4
.L_4:
        /*001c*/ 	.word	index@(_Z13VectorAddCudaPii)
        /*0020*/ 	.word	0x00000000
.L_5:


//--------------------- .nv.compat                --------------------------
	.section	.nv.compat,"",@"SHT_CUDA_COMPAT_INFO"
	.align	4
        /*0000*/ 	.byte	0x02, 0x09, 0x00, 0x00, 0x02, 0x02, 0x01, 0x00, 0x02, 0x05, 0x05, 0x00, 0x03, 0x07, 0x01, 0x01
        /*0010*/ 	.byte	0x02, 0x03, 0x00, 0x00, 0x02, 0x06, 0x01, 0x00, 0x04, 0x0b, 0x08, 0x00, 0x09, 0x00, 0x00, 0x00
        /*0020*/ 	.byte	0x00, 0x00, 0x00, 0x00


//--------------------- .nv.info._Z13VectorAddCudaPii --------------------------
	.section	.nv.info._Z13VectorAddCudaPii,"",@"SHT_CUDA_INFO"
	.sectionflags	@""
	.align	4


	//----- nvinfo : EIATTR_CUDA_API_VERSION
	.align		4
        /*0000*/ 	.byte	0x04, 0x37
        /*0002*/ 	.short	(.L_7 - .L_6)
.L_6:
        /*0004*/ 	.word	0x00000082


	//----- nvinfo : EIATTR_KPARAM_INFO
	.align		4
.L_7:
        /*0008*/ 	.byte	0x04, 0x17
        /*000a*/ 	.short	(.L_9 - .L_8)
.L_8:
        /*000c*/ 	.word	0x00000000
        /*0010*/ 	.short	0x0001
        /*0012*/ 	.short	0x0008
        /*0014*/ 	.byte	0x00, 0xf0, 0x11, 0x00


	//----- nvinfo : EIATTR_KPARAM_INFO
	.align		4
.L_9:
        /*0018*/ 	.byte	0x04, 0x17
        /*001a*/ 	.short	(.L_11 - .L_10)
.L_10:
        /*001c*/ 	.word	0x00000000
        /*0020*/ 	.short	0x0000
        /*0022*/ 	.short	0x0000
        /*0024*/ 	.byte	0x00, 0xf5, 0x21, 0x00


	//----- nvinfo : EIATTR_SPARSE_MMA_MASK
	.align		4
.L_11:
        /*0028*/ 	.byte	0x03, 0x50
        /*002a*/ 	.short	0x0000


	//----- nvinfo : EIATTR_MAXREG_COUNT
	.align		4
        /*002c*/ 	.byte	0x03, 0x1b
        /*002e*/ 	.short	0x00ff


	//----- nvinfo : EIATTR_MERCURY_ISA_VERSION
	.align		4
        /*0030*/ 	.byte	0x03, 0x5f
        /*0032*/ 	.short	0x0101


	//----- nvinfo : EIATTR_VRC_CTA_INIT_COUNT
	.align		4
        /*0034*/ 	.byte	0x02, 0x4a
	.zero		1
	.zero		1


	//----- nvinfo : EIATTR_EXIT_INSTR_OFFSETS
	.align		4
        /*0038*/ 	.byte	0x04, 0x1c
        /*003a*/ 	.short	(.L_13 - .L_12)


	//   ....[0]....
.L_12:
        /*003c*/ 	.word	0x000000b0


	//----- nvinfo : EIATTR_CBANK_PARAM_SIZE
	.align		4
.L_13:
        /*0040*/ 	.byte	0x03, 0x19
        /*0042*/ 	.short	0x000c


	//----- nvinfo : EIATTR_PARAM_CBANK
	.align		4
        /*0044*/ 	.byte	0x04, 0x0a
        /*0046*/ 	.short	(.L_15 - .L_14)
	.align		4
.L_14:
        /*0048*/ 	.word	index@(.nv.constant0._Z13VectorAddCudaPii)
        /*004c*/ 	.short	0x0380
        /*004e*/ 	.short	0x000c


	//----- nvinfo : EIATTR_SW_WAR
	.align		4
.L_15:
        /*0050*/ 	.byte	0x04, 0x36
        /*0052*/ 	.short	(.L_17 - .L_16)
.L_16:
        /*0054*/ 	.word	0x00000008
.L_17:


//--------------------- .nv.callgraph             --------------------------
	.section	.nv.callgraph,"",@"SHT_CUDA_CALLGRAPH"
	.align	4
	.sectionentsize	8
	.align		4
        /*0000*/ 	.word	0x00000000
	.align		4
        /*0004*/ 	.word	0xffffffff
	.align		4
        /*0008*/ 	.word	0x00000000
	.align		4
        /*000c*/ 	.word	0xfffffffe
	.align		4
        /*0010*/ 	.word	0x00000000
	.align		4
        /*0014*/ 	.word	0xfffffffd
	.align		4
        /*0018*/ 	.word	0x00000000
	.align		4
        /*001c*/ 	.word	0xfffffffc


//--------------------- .text._Z13VectorAddCudaPii --------------------------
	.section	.text._Z13VectorAddCudaPii,"ax",@progbits
	.align	128
        .global         _Z13VectorAddCudaPii
        .type           _Z13VectorAddCudaPii,@function
        .size           _Z13VectorAddCudaPii,(.L_x_1 - _Z13VectorAddCudaPii)
        .other          _Z13VectorAddCudaPii,@"STO_CUDA_ENTRY STV_DEFAULT"
_Z13VectorAddCudaPii:
.text._Z13VectorAddCudaPii:
[----:B------:R-:W-:Y:S01]  /*0000*/  LDC R1, c[0x0][0x37c] ;  /* 0x0000df00ff017b82 */ /* 0x000fe20000000800 */
[----:B------:R-:W0:Y:S07]  /*0010*/  S2R R5, SR_TID.X ;  /* 0x0000000000057919 */ /* 0x000e2e0000002100 */
[----:B------:R-:W0:Y:S01]  /*0020*/  S2UR UR6, SR_CTAID.X ;  /* 0x00000000000679c3 */ /* 0x000e220000002500 */
[----:B------:R-:W1:Y:S07]  /*0030*/  LDCU.64 UR4, c[0x0][0x358] ;  /* 0x00006b00ff0477ac */ /* 0x000e6e0008000a00 */
[----:B------:R-:W0:Y:S08]  /*0040*/  LDC R0, c[0x0][0x360] ;  /* 0x0000d800ff007b82 */ /* 0x000e300000000800 */
[----:B------:R-:W2:Y:S01]  /*0050*/  LDC.64 R2, c[0x0][0x380] ;  /* 0x0000e000ff027b82 */ /* 0x000ea20000000a00 */
[----:B0-----:R-:W-:-:S04]  /*0060*/  IMAD R5, R0, UR6, R5 ;  /* 0x0000000600057c24 */ /* 0x001fc8000f8e0205 */
[----:B--2---:R-:W-:-:S05]  /*0070*/  IMAD.WIDE R2, R5, 0x4, R2 ;  /* 0x0000000405027825 */ /* 0x004fca00078e0202 */
[----:B-1----:R-:W2:Y:S02]  /*0080*/  LDG.E R0, desc[UR4][R2.64] ;  /* 0x0000000402007981 */ /* 0x002ea4000c1e1900 */
[----:B--2---:R-:W-:-:S05]  /*0090*/  IADD3 R5, PT, PT, R0, 0x64, RZ ;  /* 0x0000006400057810 */ /* 0x004fca0007ffe0ff */
[----:B------:R-:W-:Y:S01]  /*00a0*/  STG.E desc[UR4][R2.64], R5 ;  /* 0x0000000502007986 */ /* 0x000fe2000c101904 */
[----:B------:R-:W-:Y:S05]  /*00b0*/  EXIT ;  /* 0x000000000000794d */ /* 0x000fea0003800000 */
.L_x_0:
[----:B------:R-:W-:-:S00]  /*00c0*/  BRA `(.L_x_0) ;  /* 0xfffffffc00fc7947 */ /* 0x000fc0000383ffff */
[----:B------:R-:W-:-:S00]  /*00d0*/  NOP ;  /* 0x0000000000007918 */ /* 0x000fc00000000000 */
        /* <DEDUP_REMOVED lines=10> */
.L_x_1:


//--------------------- .nv.shared.reserved.0     --------------------------
	.section	.nv.shared.reserved.0,"aw",@nobits
	.weak		__nv_reservedSMEM_offset_0_alias
	.size		__nv_reservedSMEM_offset_0_alias, 0, 64
	.other		__nv_reservedSMEM_offset_0_alias,@"STO_CUDA_RESERVED_SHARED STV_DEFAULT"
__nv_reservedSMEM_offset_0_alias:
	.zero		0
	.zero		64


//--------------------- .nv.constant0._Z13VectorAddCudaPii --------------------------
	.section	.nv.constant0._Z13VectorAddCudaPii,"a",@progbits
	.sectionflags	@""
	.align	4
.nv.constant0._Z13VectorAddCudaPii:
	.zero		908


//--------------------- SYMBOLS --------------------------

	.type		.nv.reservedSmem.offset0,@object
	.size		.nv.reservedSmem.offset0,0x4
